//
// Generated by NVIDIA NVVM Compiler
//
// Compiler Build ID: CL-36424714
// Cuda compilation tools, release 13.0, V13.0.88
// Based on NVVM 20.0.0
//

.version 9.0
.target sm_100
.address_size 64

	// .globl	_Z9matmatgpuiiPdS_S_

.visible .entry _Z9matmatgpuiiPdS_S_(
	.param .u32 _Z9matmatgpuiiPdS_S__param_0,
	.param .u32 _Z9matmatgpuiiPdS_S__param_1,
	.param .u64 .ptr .align 1 _Z9matmatgpuiiPdS_S__param_2,
	.param .u64 .ptr .align 1 _Z9matmatgpuiiPdS_S__param_3,
	.param .u64 .ptr .align 1 _Z9matmatgpuiiPdS_S__param_4
)
{


	ret;

}


// ===== COMPILED SASS (sm_100) =====

	.target	sm_100

	.elftype	@"ET_EXEC"


//--------------------- .note.nv.tkinfo           --------------------------
	.section	.note.nv.tkinfo,"",@"SHT_NOTE"
	.sectionflags	@"SHF_NOTE_NV_TKINFO"
	.tkinfo
        /*0018*/ 	.word	0x00000002
        /*0030*/ 	.string	""
        /*0030*/ 	.string	"ptxas"
        /*0030*/ 	.string	"Cuda compilation tools, release 13.0, V13.0.88"
        /*0030*/ 	.string	"Build cuda_13.0.r13.0/compiler.36424714_0"
        /*0030*/ 	.string	"-arch sm_100 -m 64 "



//--------------------- .note.nv.cuinfo           --------------------------
	.section	.note.nv.cuinfo,"",@"SHT_NOTE"
	.sectionflags	@"SHF_NOTE_NV_CUINFO"
        /*0018*/ 	.short	0x0002
        /*001a*/ 	.short	0x0064
        /*001c*/ 	.short	0x0082
	.zero		2


//--------------------- .nv.info                  --------------------------
	.section	.nv.info,"",@"SHT_CUDA_INFO"
	.align	4


	//----- nvinfo : EIATTR_REGCOUNT
	.align		4
        /*0000*/ 	.byte	0x04, 0x2f
        /*0002*/ 	.short	(.L_1 - .L_0)
	.align		4
.L_0:
        /*0004*/ 	.word	index@(_Z9matmatgpuiiPdS_S_)
        /*0008*/ 	.word	0x00000004


	//----- nvinfo : EIATTR_FRAME_SIZE
	.align		4
.L_1:
        /*000c*/ 	.byte	0x04, 0x11
        /*000e*/ 	.short	(.L_3 - .L_2)
	.align		4
.L_2:
        /*0010*/ 	.word	index@(_Z9matmatgpuiiPdS_S_)
        /*0014*/ 	.word	0x00000000


	//----- nvinfo : EIATTR_MIN_STACK_SIZE
	.align		4
.L_3:
        /*0018*/ 	.byte	0x04, 0x12
        /*001a*/ 	.short	(.L_5 - .L_4)
	.align		4
.L_4:
        /*001c*/ 	.word	index@(_Z9matmatgpuiiPdS_S_)
        /*0020*/ 	.word	0x00000000
.L_5:


//--------------------- .nv.compat                --------------------------
	.section	.nv.compat,"",@"SHT_CUDA_COMPAT_INFO"
	.align	4
        /*0000*/ 	.byte	0x02, 0x09, 0x00, 0x00, 0x02, 0x02, 0x01, 0x00, 0x02, 0x05, 0x05, 0x00, 0x03, 0x07, 0x01, 0x01
        /*0010*/ 	.byte	0x02, 0x03, 0x00, 0x00, 0x02, 0x06, 0x01, 0x00, 0x04, 0x0b, 0x08, 0x00, 0x09, 0x00, 0x00, 0x00
        /*0020*/ 	.byte	0x00, 0x00, 0x00, 0x00


//--------------------- .nv.info._Z9matmatgpuiiPdS_S_ --------------------------
	.section	.nv.info._Z9matmatgpuiiPdS_S_,"",@"SHT_CUDA_INFO"
	.sectionflags	@""
	.align	4


	//----- nvinfo : EIATTR_CUDA_API_VERSION
	.align		4
        /*0000*/ 	.byte	0x04, 0x37
        /*0002*/ 	.short	(.L_7 - .L_6)
.L_6:
        /*0004*/ 	.word	0x00000082


	//----- nvinfo : EIATTR_KPARAM_INFO
	.align		4
.L_7:
        /*0008*/ 	.byte	0x04, 0x17
        /*000a*/ 	.short	(.L_9 - .L_8)
.L_8:
        /*000c*/ 	.word	0x00000000
        /*0010*/ 	.short	0x0004
        /*0012*/ 	.short	0x0018
        /*0014*/ 	.byte	0x00, 0xf5, 0x21, 0x00


	//----- nvinfo : EIATTR_KPARAM_INFO
	.align		4
.L_9:
        /*0018*/ 	.byte	0x04, 0x17
        /*001a*/ 	.short	(.L_11 - .L_10)
.L_10:
        /*001c*/ 	.word	0x00000000
        /*0020*/ 	.short	0x0003
        /*0022*/ 	.short	0x0010
        /*0024*/ 	.byte	0x00, 0xf5, 0x21, 0x00


	//----- nvinfo : EIATTR_KPARAM_INFO
	.align		4
.L_11:
        /*0028*/ 	.byte	0x04, 0x17
        /*002a*/ 	.short	(.L_13 - .L_12)
.L_12:
        /*002c*/ 	.word	0x00000000
        /*0030*/ 	.short	0x0002
        /*0032*/ 	.short	0x0008
        /*0034*/ 	.byte	0x00, 0xf5, 0x21, 0x00


	//----- nvinfo : EIATTR_KPARAM_INFO
	.align		4
.L_13:
        /*0038*/ 	.byte	0x04, 0x17
        /*003a*/ 	.short	(.L_15 - .L_14)
.L_14:
        /*003c*/ 	.word	0x00000000
        /*0040*/ 	.short	0x0001
        /*0042*/ 	.short	0x0004
        /*0044*/ 	.byte	0x00, 0xf0, 0x11, 0x00


	//----- nvinfo : EIATTR_KPARAM_INFO
	.align		4
.L_15:
        /*0048*/ 	.byte	0x04, 0x17
        /*004a*/ 	.short	(.L_17 - .L_16)
.L_16:
        /*004c*/ 	.word	0x00000000
        /*0050*/ 	.short	0x0000
        /*0052*/ 	.short	0x0000
        /*0054*/ 	.byte	0x00, 0xf0, 0x11, 0x00


	//----- nvinfo : EIATTR_SPARSE_MMA_MASK
	.align		4
.L_17:
        /*0058*/ 	.byte	0x03, 0x50
        /*005a*/ 	.short	0x0000


	//----- nvinfo : EIATTR_MAXREG_COUNT
	.align		4
        /*005c*/ 	.byte	0x03, 0x1b
        /*005e*/ 	.short	0x00ff


	//----- nvinfo : EIATTR_MERCURY_ISA_VERSION
	.align		4
        /*0060*/ 	.byte	0x03, 0x5f
        /*0062*/ 	.short	0x0101


	//----- nvinfo : EIATTR_VRC_CTA_INIT_COUNT
	.align		4
        /*0064*/ 	.byte	0x02, 0x4a
	.zero		1
	.zero		1


	//----- nvinfo : EIATTR_EXIT_INSTR_OFFSETS
	.align		4
        /*0068*/ 	.byte	0x04, 0x1c
        /*006a*/ 	.short	(.L_19 - .L_18)


	//   ....[0]....
.L_18:
        /*006c*/ 	.word	0x00000010


	//----- nvinfo : EIATTR_CBANK_PARAM_SIZE
	.align		4
.L_19:
        /*0070*/ 	.byte	0x03, 0x19
        /*0072*/ 	.short	0x0020


	//----- nvinfo : EIATTR_PARAM_CBANK
	.align		4
        /*0074*/ 	.byte	0x04, 0x0a
        /*0076*/ 	.short	(.L_21 - .L_20)
	.align		4
.L_20:
        /*0078*/ 	.word	index@(.nv.constant0._Z9matmatgpuiiPdS_S_)
        /*007c*/ 	.short	0x0380
        /*007e*/ 	.short	0x0020


	//----- nvinfo : EIATTR_SW_WAR
	.align		4
.L_21:
        /*0080*/ 	.byte	0x04, 0x36
        /*0082*/ 	.short	(.L_23 - .L_22)
.L_22:
        /*0084*/ 	.word	0x00000008
.L_23:


//--------------------- .nv.callgraph             --------------------------
	.section	.nv.callgraph,"",@"SHT_CUDA_CALLGRAPH"
	.align	4
	.sectionentsize	8
	.align		4
        /*0000*/ 	.word	0x00000000
	.align		4
        /*0004*/ 	.word	0xffffffff
	.align		4
        /*0008*/ 	.word	0x00000000
	.align		4
        /*000c*/ 	.word	0xfffffffe
	.align		4
        /*0010*/ 	.word	0x00000000
	.align		4
        /*0014*/ 	.word	0xfffffffd
	.align		4
        /*0018*/ 	.word	0x00000000
	.align		4
        /*001c*/ 	.word	0xfffffffc


//--------------------- .text._Z9matmatgpuiiPdS_S_ --------------------------
	.section	.text._Z9matmatgpuiiPdS_S_,"ax",@progbits
	.align	128
        .global         _Z9matmatgpuiiPdS_S_
        .type           _Z9matmatgpuiiPdS_S_,@function
        .size           _Z9matmatgpuiiPdS_S_,(.L_x_1 - _Z9matmatgpuiiPdS_S_)
        .other          _Z9matmatgpuiiPdS_S_,@"STO_CUDA_ENTRY STV_DEFAULT"
_Z9matmatgpuiiPdS_S_:
.text._Z9matmatgpuiiPdS_S_:
[----:B------:R-:W-:Y:S01]  /*0000*/  LDC R1, c[0x0][0x37c] ;  /* 0x0000df00ff017b82 */ /* 0x000fe20000000800 */
[----:B------:R-:W-:Y:S05]  /*0010*/  EXIT ;  /* 0x000000000000794d */ /* 0x000fea0003800000 */
.L_x_0:
[----:B------:R-:W-:-:S00]  /*0020*/  BRA `(.L_x_0) ;  /* 0xfffffffc00fc7947 */ /* 0x000fc0000383ffff */
[----:B------:R-:W-:-:S00]  /*0030*/  NOP ;  /* 0x0000000000007918 */ /* 0x000fc00000000000 */
        /* <DEDUP_REMOVED lines=12> */
.L_x_1:


//--------------------- .nv.shared.reserved.0     --------------------------
	.section	.nv.shared.reserved.0,"aw",@nobits
	.weak		__nv_reservedSMEM_offset_0_alias
	.size		__nv_reservedSMEM_offset_0_alias, 0, 64
	.other		__nv_reservedSMEM_offset_0_alias,@"STO_CUDA_RESERVED_SHARED STV_DEFAULT"
__nv_reservedSMEM_offset_0_alias:
	.zero		0
	.zero		64


//--------------------- .nv.constant0._Z9matmatgpuiiPdS_S_ --------------------------
	.section	.nv.constant0._Z9matmatgpuiiPdS_S_,"a",@progbits
	.sectionflags	@""
	.align	4
.nv.constant0._Z9matmatgpuiiPdS_S_:
	.zero		928


//--------------------- SYMBOLS --------------------------

	.type		.nv.reservedSmem.offset0,@object
	.size		.nv.reservedSmem.offset0,0x4
